//
// Generated by NVIDIA NVVM Compiler
//
// Compiler Build ID: CL-36424714
// Cuda compilation tools, release 13.0, V13.0.88
// Based on NVVM 20.0.0
//

.version 9.0
.target sm_100
.address_size 64

	// .globl	_Z28dequant_fp8_blockwise_kernelIfEvPK13__nv_fp8_e4m3PKfPT_iiiiii
// _ZZ28dequant_fp8_blockwise_kernelIfEvPK13__nv_fp8_e4m3PKfPT_iiiiiiE11block_scale has been demoted
// _ZZ28dequant_fp8_blockwise_kernelI6__halfEvPK13__nv_fp8_e4m3PKfPT_iiiiiiE11block_scale has been demoted
// _ZZ28dequant_fp8_blockwise_kernelI13__nv_bfloat16EvPK13__nv_fp8_e4m3PKfPT_iiiiiiE11block_scale has been demoted

.visible .entry _Z28dequant_fp8_blockwise_kernelIfEvPK13__nv_fp8_e4m3PKfPT_iiiiii(
	.param .u64 .ptr .align 1 _Z28dequant_fp8_blockwise_kernelIfEvPK13__nv_fp8_e4m3PKfPT_iiiiii_param_0,
	.param .u64 .ptr .align 1 _Z28dequant_fp8_blockwise_kernelIfEvPK13__nv_fp8_e4m3PKfPT_iiiiii_param_1,
	.param .u64 .ptr .align 1 _Z28dequant_fp8_blockwise_kernelIfEvPK13__nv_fp8_e4m3PKfPT_iiiiii_param_2,
	.param .u32 _Z28dequant_fp8_blockwise_kernelIfEvPK13__nv_fp8_e4m3PKfPT_iiiiii_param_3,
	.param .u32 _Z28dequant_fp8_blockwise_kernelIfEvPK13__nv_fp8_e4m3PKfPT_iiiiii_param_4,
	.param .u32 _Z28dequant_fp8_blockwise_kernelIfEvPK13__nv_fp8_e4m3PKfPT_iiiiii_param_5,
	.param .u32 _Z28dequant_fp8_blockwise_kernelIfEvPK13__nv_fp8_e4m3PKfPT_iiiiii_param_6,
	.param .u32 _Z28dequant_fp8_blockwise_kernelIfEvPK13__nv_fp8_e4m3PKfPT_iiiiii_param_7,
	.param .u32 _Z28dequant_fp8_blockwise_kernelIfEvPK13__nv_fp8_e4m3PKfPT_iiiiii_param_8
)
{
	.reg .pred 	%p<5>;
	.reg .b16 	%rs<4>;
	.reg .b32 	%r<17>;
	.reg .b32 	%f<5>;
	.reg .b64 	%rd<13>;
	// demoted variable
	.shared .align 4 .f32 _ZZ28dequant_fp8_blockwise_kernelIfEvPK13__nv_fp8_e4m3PKfPT_iiiiiiE11block_scale;
	ld.param.u64 	%rd1, [_Z28dequant_fp8_blockwise_kernelIfEvPK13__nv_fp8_e4m3PKfPT_iiiiii_param_0];
	ld.param.u64 	%rd2, [_Z28dequant_fp8_blockwise_kernelIfEvPK13__nv_fp8_e4m3PKfPT_iiiiii_param_1];
	ld.param.u64 	%rd3, [_Z28dequant_fp8_blockwise_kernelIfEvPK13__nv_fp8_e4m3PKfPT_iiiiii_param_2];
	ld.param.u32 	%r5, [_Z28dequant_fp8_blockwise_kernelIfEvPK13__nv_fp8_e4m3PKfPT_iiiiii_param_3];
	ld.param.u32 	%r6, [_Z28dequant_fp8_blockwise_kernelIfEvPK13__nv_fp8_e4m3PKfPT_iiiiii_param_4];
	ld.param.u32 	%r7, [_Z28dequant_fp8_blockwise_kernelIfEvPK13__nv_fp8_e4m3PKfPT_iiiiii_param_5];
	ld.param.u32 	%r8, [_Z28dequant_fp8_blockwise_kernelIfEvPK13__nv_fp8_e4m3PKfPT_iiiiii_param_6];
	ld.param.u32 	%r9, [_Z28dequant_fp8_blockwise_kernelIfEvPK13__nv_fp8_e4m3PKfPT_iiiiii_param_7];
	ld.param.u32 	%r10, [_Z28dequant_fp8_blockwise_kernelIfEvPK13__nv_fp8_e4m3PKfPT_iiiiii_param_8];
	mov.u32 	%r1, %ctaid.y;
	mov.u32 	%r2, %ctaid.x;
	mov.u32 	%r11, %tid.y;
	mov.u32 	%r12, %tid.x;
	mad.lo.s32 	%r3, %r9, %r1, %r11;
	mad.lo.s32 	%r4, %r10, %r2, %r12;
	or.b32  	%r13, %r12, %r11;
	setp.ne.s32 	%p1, %r13, 0;
	@%p1 bra 	$L__BB0_2;
	cvta.to.global.u64 	%rd4, %rd2;
	mad.lo.s32 	%r14, %r8, %r1, %r2;
	mul.wide.s32 	%rd5, %r14, 4;
	add.s64 	%rd6, %rd4, %rd5;
	ld.global.nc.f32 	%f1, [%rd6];
	st.shared.f32 	[_ZZ28dequant_fp8_blockwise_kernelIfEvPK13__nv_fp8_e4m3PKfPT_iiiiiiE11block_scale], %f1;
$L__BB0_2:
	bar.sync 	0;
	setp.ge.s32 	%p2, %r3, %r5;
	setp.ge.s32 	%p3, %r4, %r6;
	or.pred  	%p4, %p2, %p3;
	@%p4 bra 	$L__BB0_4;
	mad.lo.s32 	%r16, %r3, %r7, %r4;
	cvt.s64.s32 	%rd7, %r16;
	cvta.to.global.u64 	%rd8, %rd1;
	add.s64 	%rd9, %rd8, %rd7;
	ld.global.nc.u8 	%rs3, [%rd9];
	cvt.u16.u8 	%rs1, %rs3;
	// begin inline asm
	{cvt.rn.f16x2.e4m3x2 %r15, %rs1;}

	// end inline asm
	cvt.u16.u32 	%rs2, %r15;
	// begin inline asm
	{  cvt.f32.f16 %f2, %rs2;}

	// end inline asm
	ld.shared.f32 	%f3, [_ZZ28dequant_fp8_blockwise_kernelIfEvPK13__nv_fp8_e4m3PKfPT_iiiiiiE11block_scale];
	mul.f32 	%f4, %f2, %f3;
	cvta.to.global.u64 	%rd10, %rd3;
	mul.wide.s32 	%rd11, %r16, 4;
	add.s64 	%rd12, %rd10, %rd11;
	st.global.f32 	[%rd12], %f4;
$L__BB0_4:
	ret;

}
	// .globl	_Z28dequant_fp8_blockwise_kernelI6__halfEvPK13__nv_fp8_e4m3PKfPT_iiiiii
.visible .entry _Z28dequant_fp8_blockwise_kernelI6__halfEvPK13__nv_fp8_e4m3PKfPT_iiiiii(
	.param .u64 .ptr .align 1 _Z28dequant_fp8_blockwise_kernelI6__halfEvPK13__nv_fp8_e4m3PKfPT_iiiiii_param_0,
	.param .u64 .ptr .align 1 _Z28dequant_fp8_blockwise_kernelI6__halfEvPK13__nv_fp8_e4m3PKfPT_iiiiii_param_1,
	.param .u64 .ptr .align 1 _Z28dequant_fp8_blockwise_kernelI6__halfEvPK13__nv_fp8_e4m3PKfPT_iiiiii_param_2,
	.param .u32 _Z28dequant_fp8_blockwise_kernelI6__halfEvPK13__nv_fp8_e4m3PKfPT_iiiiii_param_3,
	.param .u32 _Z28dequant_fp8_blockwise_kernelI6__halfEvPK13__nv_fp8_e4m3PKfPT_iiiiii_param_4,
	.param .u32 _Z28dequant_fp8_blockwise_kernelI6__halfEvPK13__nv_fp8_e4m3PKfPT_iiiiii_param_5,
	.param .u32 _Z28dequant_fp8_blockwise_kernelI6__halfEvPK13__nv_fp8_e4m3PKfPT_iiiiii_param_6,
	.param .u32 _Z28dequant_fp8_blockwise_kernelI6__halfEvPK13__nv_fp8_e4m3PKfPT_iiiiii_param_7,
	.param .u32 _Z28dequant_fp8_blockwise_kernelI6__halfEvPK13__nv_fp8_e4m3PKfPT_iiiiii_param_8
)
{
	.reg .pred 	%p<5>;
	.reg .b16 	%rs<5>;
	.reg .b32 	%r<17>;
	.reg .b32 	%f<5>;
	.reg .b64 	%rd<13>;
	// demoted variable
	.shared .align 4 .f32 _ZZ28dequant_fp8_blockwise_kernelI6__halfEvPK13__nv_fp8_e4m3PKfPT_iiiiiiE11block_scale;
	ld.param.u64 	%rd1, [_Z28dequant_fp8_blockwise_kernelI6__halfEvPK13__nv_fp8_e4m3PKfPT_iiiiii_param_0];
	ld.param.u64 	%rd2, [_Z28dequant_fp8_blockwise_kernelI6__halfEvPK13__nv_fp8_e4m3PKfPT_iiiiii_param_1];
	ld.param.u64 	%rd3, [_Z28dequant_fp8_blockwise_kernelI6__halfEvPK13__nv_fp8_e4m3PKfPT_iiiiii_param_2];
	ld.param.u32 	%r5, [_Z28dequant_fp8_blockwise_kernelI6__halfEvPK13__nv_fp8_e4m3PKfPT_iiiiii_param_3];
	ld.param.u32 	%r6, [_Z28dequant_fp8_blockwise_kernelI6__halfEvPK13__nv_fp8_e4m3PKfPT_iiiiii_param_4];
	ld.param.u32 	%r7, [_Z28dequant_fp8_blockwise_kernelI6__halfEvPK13__nv_fp8_e4m3PKfPT_iiiiii_param_5];
	ld.param.u32 	%r8, [_Z28dequant_fp8_blockwise_kernelI6__halfEvPK13__nv_fp8_e4m3PKfPT_iiiiii_param_6];
	ld.param.u32 	%r9, [_Z28dequant_fp8_blockwise_kernelI6__halfEvPK13__nv_fp8_e4m3PKfPT_iiiiii_param_7];
	ld.param.u32 	%r10, [_Z28dequant_fp8_blockwise_kernelI6__halfEvPK13__nv_fp8_e4m3PKfPT_iiiiii_param_8];
	mov.u32 	%r1, %ctaid.y;
	mov.u32 	%r2, %ctaid.x;
	mov.u32 	%r11, %tid.y;
	mov.u32 	%r12, %tid.x;
	mad.lo.s32 	%r3, %r9, %r1, %r11;
	mad.lo.s32 	%r4, %r10, %r2, %r12;
	or.b32  	%r13, %r12, %r11;
	setp.ne.s32 	%p1, %r13, 0;
	@%p1 bra 	$L__BB1_2;
	cvta.to.global.u64 	%rd4, %rd2;
	mad.lo.s32 	%r14, %r8, %r1, %r2;
	mul.wide.s32 	%rd5, %r14, 4;
	add.s64 	%rd6, %rd4, %rd5;
	ld.global.nc.f32 	%f1, [%rd6];
	st.shared.f32 	[_ZZ28dequant_fp8_blockwise_kernelI6__halfEvPK13__nv_fp8_e4m3PKfPT_iiiiiiE11block_scale], %f1;
$L__BB1_2:
	bar.sync 	0;
	setp.ge.s32 	%p2, %r3, %r5;
	setp.ge.s32 	%p3, %r4, %r6;
	or.pred  	%p4, %p2, %p3;
	@%p4 bra 	$L__BB1_4;
	mad.lo.s32 	%r16, %r3, %r7, %r4;
	cvt.s64.s32 	%rd7, %r16;
	cvta.to.global.u64 	%rd8, %rd1;
	add.s64 	%rd9, %rd8, %rd7;
	ld.global.nc.u8 	%rs4, [%rd9];
	cvt.u16.u8 	%rs1, %rs4;
	// begin inline asm
	{cvt.rn.f16x2.e4m3x2 %r15, %rs1;}

	// end inline asm
	cvt.u16.u32 	%rs2, %r15;
	// begin inline asm
	{  cvt.f32.f16 %f2, %rs2;}

	// end inline asm
	ld.shared.f32 	%f4, [_ZZ28dequant_fp8_blockwise_kernelI6__halfEvPK13__nv_fp8_e4m3PKfPT_iiiiiiE11block_scale];
	mul.f32 	%f3, %f2, %f4;
	// begin inline asm
	{  cvt.rn.f16.f32 %rs3, %f3;}

	// end inline asm
	cvta.to.global.u64 	%rd10, %rd3;
	mul.wide.s32 	%rd11, %r16, 2;
	add.s64 	%rd12, %rd10, %rd11;
	st.global.u16 	[%rd12], %rs3;
$L__BB1_4:
	ret;

}
	// .globl	_Z28dequant_fp8_blockwise_kernelI13__nv_bfloat16EvPK13__nv_fp8_e4m3PKfPT_iiiiii
.visible .entry _Z28dequant_fp8_blockwise_kernelI13__nv_bfloat16EvPK13__nv_fp8_e4m3PKfPT_iiiiii(
	.param .u64 .ptr .align 1 _Z28dequant_fp8_blockwise_kernelI13__nv_bfloat16EvPK13__nv_fp8_e4m3PKfPT_iiiiii_param_0,
	.param .u64 .ptr .align 1 _Z28dequant_fp8_blockwise_kernelI13__nv_bfloat16EvPK13__nv_fp8_e4m3PKfPT_iiiiii_param_1,
	.param .u64 .ptr .align 1 _Z28dequant_fp8_blockwise_kernelI13__nv_bfloat16EvPK13__nv_fp8_e4m3PKfPT_iiiiii_param_2,
	.param .u32 _Z28dequant_fp8_blockwise_kernelI13__nv_bfloat16EvPK13__nv_fp8_e4m3PKfPT_iiiiii_param_3,
	.param .u32 _Z28dequant_fp8_blockwise_kernelI13__nv_bfloat16EvPK13__nv_fp8_e4m3PKfPT_iiiiii_param_4,
	.param .u32 _Z28dequant_fp8_blockwise_kernelI13__nv_bfloat16EvPK13__nv_fp8_e4m3PKfPT_iiiiii_param_5,
	.param .u32 _Z28dequant_fp8_blockwise_kernelI13__nv_bfloat16EvPK13__nv_fp8_e4m3PKfPT_iiiiii_param_6,
	.param .u32 _Z28dequant_fp8_blockwise_kernelI13__nv_bfloat16EvPK13__nv_fp8_e4m3PKfPT_iiiiii_param_7,
	.param .u32 _Z28dequant_fp8_blockwise_kernelI13__nv_bfloat16EvPK13__nv_fp8_e4m3PKfPT_iiiiii_param_8
)
{
	.reg .pred 	%p<5>;
	.reg .b16 	%rs<5>;
	.reg .b32 	%r<17>;
	.reg .b32 	%f<5>;
	.reg .b64 	%rd<13>;
	// demoted variable
	.shared .align 4 .f32 _ZZ28dequant_fp8_blockwise_kernelI13__nv_bfloat16EvPK13__nv_fp8_e4m3PKfPT_iiiiiiE11block_scale;
	ld.param.u64 	%rd1, [_Z28dequant_fp8_blockwise_kernelI13__nv_bfloat16EvPK13__nv_fp8_e4m3PKfPT_iiiiii_param_0];
	ld.param.u64 	%rd2, [_Z28dequant_fp8_blockwise_kernelI13__nv_bfloat16EvPK13__nv_fp8_e4m3PKfPT_iiiiii_param_1];
	ld.param.u64 	%rd3, [_Z28dequant_fp8_blockwise_kernelI13__nv_bfloat16EvPK13__nv_fp8_e4m3PKfPT_iiiiii_param_2];
	ld.param.u32 	%r5, [_Z28dequant_fp8_blockwise_kernelI13__nv_bfloat16EvPK13__nv_fp8_e4m3PKfPT_iiiiii_param_3];
	ld.param.u32 	%r6, [_Z28dequant_fp8_blockwise_kernelI13__nv_bfloat16EvPK13__nv_fp8_e4m3PKfPT_iiiiii_param_4];
	ld.param.u32 	%r7, [_Z28dequant_fp8_blockwise_kernelI13__nv_bfloat16EvPK13__nv_fp8_e4m3PKfPT_iiiiii_param_5];
	ld.param.u32 	%r8, [_Z28dequant_fp8_blockwise_kernelI13__nv_bfloat16EvPK13__nv_fp8_e4m3PKfPT_iiiiii_param_6];
	ld.param.u32 	%r9, [_Z28dequant_fp8_blockwise_kernelI13__nv_bfloat16EvPK13__nv_fp8_e4m3PKfPT_iiiiii_param_7];
	ld.param.u32 	%r10, [_Z28dequant_fp8_blockwise_kernelI13__nv_bfloat16EvPK13__nv_fp8_e4m3PKfPT_iiiiii_param_8];
	mov.u32 	%r1, %ctaid.y;
	mov.u32 	%r2, %ctaid.x;
	mov.u32 	%r11, %tid.y;
	mov.u32 	%r12, %tid.x;
	mad.lo.s32 	%r3, %r9, %r1, %r11;
	mad.lo.s32 	%r4, %r10, %r2, %r12;
	or.b32  	%r13, %r12, %r11;
	setp.ne.s32 	%p1, %r13, 0;
	@%p1 bra 	$L__BB2_2;
	cvta.to.global.u64 	%rd4, %rd2;
	mad.lo.s32 	%r14, %r8, %r1, %r2;
	mul.wide.s32 	%rd5, %r14, 4;
	add.s64 	%rd6, %rd4, %rd5;
	ld.global.nc.f32 	%f1, [%rd6];
	st.shared.f32 	[_ZZ28dequant_fp8_blockwise_kernelI13__nv_bfloat16EvPK13__nv_fp8_e4m3PKfPT_iiiiiiE11block_scale], %f1;
$L__BB2_2:
	bar.sync 	0;
	setp.ge.s32 	%p2, %r3, %r5;
	setp.ge.s32 	%p3, %r4, %r6;
	or.pred  	%p4, %p2, %p3;
	@%p4 bra 	$L__BB2_4;
	mad.lo.s32 	%r16, %r3, %r7, %r4;
	cvt.s64.s32 	%rd7, %r16;
	cvta.to.global.u64 	%rd8, %rd1;
	add.s64 	%rd9, %rd8, %rd7;
	ld.global.nc.u8 	%rs4, [%rd9];
	cvt.u16.u8 	%rs1, %rs4;
	// begin inline asm
	{cvt.rn.f16x2.e4m3x2 %r15, %rs1;}

	// end inline asm
	cvt.u16.u32 	%rs2, %r15;
	// begin inline asm
	{  cvt.f32.f16 %f2, %rs2;}

	// end inline asm
	ld.shared.f32 	%f4, [_ZZ28dequant_fp8_blockwise_kernelI13__nv_bfloat16EvPK13__nv_fp8_e4m3PKfPT_iiiiiiE11block_scale];
	mul.f32 	%f3, %f2, %f4;
	// begin inline asm
	{  cvt.rn.bf16.f32 %rs3, %f3;}

	// end inline asm
	cvta.to.global.u64 	%rd10, %rd3;
	mul.wide.s32 	%rd11, %r16, 2;
	add.s64 	%rd12, %rd10, %rd11;
	st.global.u16 	[%rd12], %rs3;
$L__BB2_4:
	ret;

}


// ===== COMPILED SASS (sm_100) =====

	.target	sm_100

	.elftype	@"ET_EXEC"


//--------------------- .note.nv.tkinfo           --------------------------
	.section	.note.nv.tkinfo,"",@"SHT_NOTE"
	.sectionflags	@"SHF_NOTE_NV_TKINFO"
	.tkinfo
        /*0018*/ 	.word	0x00000002
        /*0030*/ 	.string	""
        /*0030*/ 	.string	"ptxas"
        /*0030*/ 	.string	"Cuda compilation tools, release 13.0, V13.0.88"
        /*0030*/ 	.string	"Build cuda_13.0.r13.0/compiler.36424714_0"
        /*0030*/ 	.string	"-arch sm_100 -m 64 "



//--------------------- .note.nv.cuinfo           --------------------------
	.section	.note.nv.cuinfo,"",@"SHT_NOTE"
	.sectionflags	@"SHF_NOTE_NV_CUINFO"
        /*0018*/ 	.short	0x0002
        /*001a*/ 	.short	0x0064
        /*001c*/ 	.short	0x0082
	.zero		2


//--------------------- .nv.info                  --------------------------
	.section	.nv.info,"",@"SHT_CUDA_INFO"
	.align	4


	//----- nvinfo : EIATTR_REGCOUNT
	.align		4
        /*0000*/ 	.byte	0x04, 0x2f
        /*0002*/ 	.short	(.L_1 - .L_0)
	.align		4
.L_0:
        /*0004*/ 	.word	index@(_Z28dequant_fp8_blockwise_kernelIfEvPK13__nv_fp8_e4m3PKfPT_iiiiii)
        /*0008*/ 	.word	0x0000000e


	//----- nvinfo : EIATTR_FRAME_SIZE
	.align		4
.L_1:
        /*000c*/ 	.byte	0x04, 0x11
        /*000e*/ 	.short	(.L_3 - .L_2)
	.align		4
.L_2:
        /*0010*/ 	.word	index@(_Z28dequant_fp8_blockwise_kernelIfEvPK13__nv_fp8_e4m3PKfPT_iiiiii)
        /*0014*/ 	.word	0x00000000


	//----- nvinfo : EIATTR_REGCOUNT
	.align		4
.L_3:
        /*0018*/ 	.byte	0x04, 0x2f
        /*001a*/ 	.short	(.L_5 - .L_4)
	.align		4
.L_4:
        /*001c*/ 	.word	index@(_Z28dequant_fp8_blockwise_kernelI6__halfEvPK13__nv_fp8_e4m3PKfPT_iiiiii)
        /*0020*/ 	.word	0x0000000e


	//----- nvinfo : EIATTR_FRAME_SIZE
	.align		4
.L_5:
        /*0024*/ 	.byte	0x04, 0x11
        /*0026*/ 	.short	(.L_7 - .L_6)
	.align		4
.L_6:
        /*0028*/ 	.word	index@(_Z28dequant_fp8_blockwise_kernelI6__halfEvPK13__nv_fp8_e4m3PKfPT_iiiiii)
        /*002c*/ 	.word	0x00000000


	//----- nvinfo : EIATTR_REGCOUNT
	.align		4
.L_7:
        /*0030*/ 	.byte	0x04, 0x2f
        /*0032*/ 	.short	(.L_9 - .L_8)
	.align		4
.L_8:
        /*0034*/ 	.word	index@(_Z28dequant_fp8_blockwise_kernelI13__nv_bfloat16EvPK13__nv_fp8_e4m3PKfPT_iiiiii)
        /*0038*/ 	.word	0x0000000e


	//----- nvinfo : EIATTR_FRAME_SIZE
	.align		4
.L_9:
        /*003c*/ 	.byte	0x04, 0x11
        /*003e*/ 	.short	(.L_11 - .L_10)
	.align		4
.L_10:
        /*0040*/ 	.word	index@(_Z28dequant_fp8_blockwise_kernelI13__nv_bfloat16EvPK13__nv_fp8_e4m3PKfPT_iiiiii)
        /*0044*/ 	.word	0x00000000


	//----- nvinfo : EIATTR_MIN_STACK_SIZE
	.align		4
.L_11:
        /*0048*/ 	.byte	0x04, 0x12
        /*004a*/ 	.short	(.L_13 - .L_12)
	.align		4
.L_12:
        /*004c*/ 	.word	index@(_Z28dequant_fp8_blockwise_kernelI13__nv_bfloat16EvPK13__nv_fp8_e4m3PKfPT_iiiiii)
        /*0050*/ 	.word	0x00000000


	//----- nvinfo : EIATTR_MIN_STACK_SIZE
	.align		4
.L_13:
        /*0054*/ 	.byte	0x04, 0x12
        /*0056*/ 	.short	(.L_15 - .L_14)
	.align		4
.L_14:
        /*0058*/ 	.word	index@(_Z28dequant_fp8_blockwise_kernelI6__halfEvPK13__nv_fp8_e4m3PKfPT_iiiiii)
        /*005c*/ 	.word	0x00000000


	//----- nvinfo : EIATTR_MIN_STACK_SIZE
	.align		4
.L_15:
        /*0060*/ 	.byte	0x04, 0x12
        /*0062*/ 	.short	(.L_17 - .L_16)
	.align		4
.L_16:
        /*0064*/ 	.word	index@(_Z28dequant_fp8_blockwise_kernelIfEvPK13__nv_fp8_e4m3PKfPT_iiiiii)
        /*0068*/ 	.word	0x00000000
.L_17:


//--------------------- .nv.compat                --------------------------
	.section	.nv.compat,"",@"SHT_CUDA_COMPAT_INFO"
	.align	4
        /*0000*/ 	.byte	0x02, 0x09, 0x00, 0x00, 0x02, 0x02, 0x02, 0x00, 0x02, 0x05, 0x05, 0x00, 0x03, 0x07, 0x01, 0x01
        /*0010*/ 	.byte	0x02, 0x03, 0x00, 0x00, 0x02, 0x06, 0x01, 0x00, 0x04, 0x0b, 0x08, 0x00, 0x09, 0x00, 0x00, 0x00
        /*0020*/ 	.byte	0x00, 0x00, 0x00, 0x00


//--------------------- .nv.info._Z28dequant_fp8_blockwise_kernelI13__nv_bfloat16EvPK13__nv_fp8_e4m3PKfPT_iiiiii --------------------------
	.section	.nv.info._Z28dequant_fp8_blockwise_kernelI13__nv_bfloat16EvPK13__nv_fp8_e4m3PKfPT_iiiiii,"",@"SHT_CUDA_INFO"
	.sectionflags	@""
	.align	4


	//----- nvinfo : EIATTR_CUDA_API_VERSION
	.align		4
        /*0000*/ 	.byte	0x04, 0x37
        /*0002*/ 	.short	(.L_19 - .L_18)
.L_18:
        /*0004*/ 	.word	0x00000082


	//----- nvinfo : EIATTR_KPARAM_INFO
	.align		4
.L_19:
        /*0008*/ 	.byte	0x04, 0x17
        /*000a*/ 	.short	(.L_21 - .L_20)
.L_20:
        /*000c*/ 	.word	0x00000000
        /*0010*/ 	.short	0x0008
        /*0012*/ 	.short	0x002c
        /*0014*/ 	.byte	0x00, 0xf0, 0x11, 0x00


	//----- nvinfo : EIATTR_KPARAM_INFO
	.align		4
.L_21:
        /*0018*/ 	.byte	0x04, 0x17
        /*001a*/ 	.short	(.L_23 - .L_22)
.L_22:
        /*001c*/ 	.word	0x00000000
        /*0020*/ 	.short	0x0007
        /*0022*/ 	.short	0x0028
        /*0024*/ 	.byte	0x00, 0xf0, 0x11, 0x00


	//----- nvinfo : EIATTR_KPARAM_INFO
	.align		4
.L_23:
        /*0028*/ 	.byte	0x04, 0x17
        /*002a*/ 	.short	(.L_25 - .L_24)
.L_24:
        /*002c*/ 	.word	0x00000000
        /*0030*/ 	.short	0x0006
        /*0032*/ 	.short	0x0024
        /*0034*/ 	.byte	0x00, 0xf0, 0x11, 0x00


	//----- nvinfo : EIATTR_KPARAM_INFO
	.align		4
.L_25:
        /*0038*/ 	.byte	0x04, 0x17
        /*003a*/ 	.short	(.L_27 - .L_26)
.L_26:
        /*003c*/ 	.word	0x00000000
        /*0040*/ 	.short	0x0005
        /*0042*/ 	.short	0x0020
        /*0044*/ 	.byte	0x00, 0xf0, 0x11, 0x00


	//----- nvinfo : EIATTR_KPARAM_INFO
	.align		4
.L_27:
        /*0048*/ 	.byte	0x04, 0x17
        /*004a*/ 	.short	(.L_29 - .L_28)
.L_28:
        /*004c*/ 	.word	0x00000000
        /*0050*/ 	.short	0x0004
        /*0052*/ 	.short	0x001c
        /*0054*/ 	.byte	0x00, 0xf0, 0x11, 0x00


	//----- nvinfo : EIATTR_KPARAM_INFO
	.align		4
.L_29:
        /*0058*/ 	.byte	0x04, 0x17
        /*005a*/ 	.short	(.L_31 - .L_30)
.L_30:
        /*005c*/ 	.word	0x00000000
        /*0060*/ 	.short	0x0003
        /*0062*/ 	.short	0x0018
        /*0064*/ 	.byte	0x00, 0xf0, 0x11, 0x00


	//----- nvinfo : EIATTR_KPARAM_INFO
	.align		4
.L_31:
        /*0068*/ 	.byte	0x04, 0x17
        /*006a*/ 	.short	(.L_33 - .L_32)
.L_32:
        /*006c*/ 	.word	0x00000000
        /*0070*/ 	.short	0x0002
        /*0072*/ 	.short	0x0010
        /*0074*/ 	.byte	0x00, 0xf5, 0x21, 0x00


	//----- nvinfo : EIATTR_KPARAM_INFO
	.align		4
.L_33:
        /*0078*/ 	.byte	0x04, 0x17
        /*007a*/ 	.short	(.L_35 - .L_34)
.L_34:
        /*007c*/ 	.word	0x00000000
        /*0080*/ 	.short	0x0001
        /*0082*/ 	.short	0x0008
        /*0084*/ 	.byte	0x00, 0xf5, 0x21, 0x00


	//----- nvinfo : EIATTR_KPARAM_INFO
	.align		4
.L_35:
        /*0088*/ 	.byte	0x04, 0x17
        /*008a*/ 	.short	(.L_37 - .L_36)
.L_36:
        /*008c*/ 	.word	0x00000000
        /*0090*/ 	.short	0x0000
        /*0092*/ 	.short	0x0000
        /*0094*/ 	.byte	0x00, 0xf5, 0x21, 0x00


	//----- nvinfo : EIATTR_SPARSE_MMA_MASK
	.align		4
.L_37:
        /*0098*/ 	.byte	0x03, 0x50
        /*009a*/ 	.short	0x0000


	//----- nvinfo : EIATTR_MAXREG_COUNT
	.align		4
        /*009c*/ 	.byte	0x03, 0x1b
        /*009e*/ 	.short	0x00ff


	//----- nvinfo : EIATTR_NUM_BARRIERS
	.align		4
        /*00a0*/ 	.byte	0x02, 0x4c
        /*00a2*/ 	.byte	0x01
	.zero		1


	//----- nvinfo : EIATTR_MERCURY_ISA_VERSION
	.align		4
        /*00a4*/ 	.byte	0x03, 0x5f
        /*00a6*/ 	.short	0x0101


	//----- nvinfo : EIATTR_VRC_CTA_INIT_COUNT
	.align		4
        /*00a8*/ 	.byte	0x02, 0x4a
	.zero		1
	.zero		1


	//----- nvinfo : EIATTR_EXIT_INSTR_OFFSETS
	.align		4
        /*00ac*/ 	.byte	0x04, 0x1c
        /*00ae*/ 	.short	(.L_39 - .L_38)


	//   ....[0]....
.L_38:
        /*00b0*/ 	.word	0x00000170


	//   ....[1]....
        /*00b4*/ 	.word	0x00000290


	//----- nvinfo : EIATTR_CBANK_PARAM_SIZE
	.align		4
.L_39:
        /*00b8*/ 	.byte	0x03, 0x19
        /*00ba*/ 	.short	0x0030


	//----- nvinfo : EIATTR_PARAM_CBANK
	.align		4
        /*00bc*/ 	.byte	0x04, 0x0a
        /*00be*/ 	.short	(.L_41 - .L_40)
	.align		4
.L_40:
        /*00c0*/ 	.word	index@(.nv.constant0._Z28dequant_fp8_blockwise_kernelI13__nv_bfloat16EvPK13__nv_fp8_e4m3PKfPT_iiiiii)
        /*00c4*/ 	.short	0x0380
        /*00c6*/ 	.short	0x0030


	//----- nvinfo : EIATTR_SW_WAR
	.align		4
.L_41:
        /*00c8*/ 	.byte	0x04, 0x36
        /*00ca*/ 	.short	(.L_43 - .L_42)
.L_42:
        /*00cc*/ 	.word	0x00000008
.L_43:


//--------------------- .nv.info._Z28dequant_fp8_blockwise_kernelI6__halfEvPK13__nv_fp8_e4m3PKfPT_iiiiii --------------------------
	.section	.nv.info._Z28dequant_fp8_blockwise_kernelI6__halfEvPK13__nv_fp8_e4m3PKfPT_iiiiii,"",@"SHT_CUDA_INFO"
	.sectionflags	@""
	.align	4


	//----- nvinfo : EIATTR_CUDA_API_VERSION
	.align		4
        /*0000*/ 	.byte	0x04, 0x37
        /*0002*/ 	.short	(.L_45 - .L_44)
.L_44:
        /*0004*/ 	.word	0x00000082


	//----- nvinfo : EIATTR_KPARAM_INFO
	.align		4
.L_45:
        /*0008*/ 	.byte	0x04, 0x17
        /*000a*/ 	.short	(.L_47 - .L_46)
.L_46:
        /*000c*/ 	.word	0x00000000
        /*0010*/ 	.short	0x0008
        /*0012*/ 	.short	0x002c
        /*0014*/ 	.byte	0x00, 0xf0, 0x11, 0x00


	//----- nvinfo : EIATTR_KPARAM_INFO
	.align		4
.L_47:
        /*0018*/ 	.byte	0x04, 0x17
        /*001a*/ 	.short	(.L_49 - .L_48)
.L_48:
        /*001c*/ 	.word	0x00000000
        /*0020*/ 	.short	0x0007
        /*0022*/ 	.short	0x0028
        /*0024*/ 	.byte	0x00, 0xf0, 0x11, 0x00


	//----- nvinfo : EIATTR_KPARAM_INFO
	.align		4
.L_49:
        /*0028*/ 	.byte	0x04, 0x17
        /*002a*/ 	.short	(.L_51 - .L_50)
.L_50:
        /*002c*/ 	.word	0x00000000
        /*0030*/ 	.short	0x0006
        /*0032*/ 	.short	0x0024
        /*0034*/ 	.byte	0x00, 0xf0, 0x11, 0x00


	//----- nvinfo : EIATTR_KPARAM_INFO
	.align		4
.L_51:
        /*0038*/ 	.byte	0x04, 0x17
        /*003a*/ 	.short	(.L_53 - .L_52)
.L_52:
        /*003c*/ 	.word	0x00000000
        /*0040*/ 	.short	0x0005
        /*0042*/ 	.short	0x0020
        /*0044*/ 	.byte	0x00, 0xf0, 0x11, 0x00


	//----- nvinfo : EIATTR_KPARAM_INFO
	.align		4
.L_53:
        /*0048*/ 	.byte	0x04, 0x17
        /*004a*/ 	.short	(.L_55 - .L_54)
.L_54:
        /*004c*/ 	.word	0x00000000
        /*0050*/ 	.short	0x0004
        /*0052*/ 	.short	0x001c
        /*0054*/ 	.byte	0x00, 0xf0, 0x11, 0x00


	//----- nvinfo : EIATTR_KPARAM_INFO
	.align		4
.L_55:
        /*0058*/ 	.byte	0x04, 0x17
        /*005a*/ 	.short	(.L_57 - .L_56)
.L_56:
        /*005c*/ 	.word	0x00000000
        /*0060*/ 	.short	0x0003
        /*0062*/ 	.short	0x0018
        /*0064*/ 	.byte	0x00, 0xf0, 0x11, 0x00


	//----- nvinfo : EIATTR_KPARAM_INFO
	.align		4
.L_57:
        /*0068*/ 	.byte	0x04, 0x17
        /*006a*/ 	.short	(.L_59 - .L_58)
.L_58:
        /*006c*/ 	.word	0x00000000
        /*0070*/ 	.short	0x0002
        /*0072*/ 	.short	0x0010
        /*0074*/ 	.byte	0x00, 0xf5, 0x21, 0x00


	//----- nvinfo : EIATTR_KPARAM_INFO
	.align		4
.L_59:
        /*0078*/ 	.byte	0x04, 0x17
        /*007a*/ 	.short	(.L_61 - .L_60)
.L_60:
        /*007c*/ 	.word	0x00000000
        /*0080*/ 	.short	0x0001
        /*0082*/ 	.short	0x0008
        /*0084*/ 	.byte	0x00, 0xf5, 0x21, 0x00


	//----- nvinfo : EIATTR_KPARAM_INFO
	.align		4
.L_61:
        /*0088*/ 	.byte	0x04, 0x17
        /*008a*/ 	.short	(.L_63 - .L_62)
.L_62:
        /*008c*/ 	.word	0x00000000
        /*0090*/ 	.short	0x0000
        /*0092*/ 	.short	0x0000
        /*0094*/ 	.byte	0x00, 0xf5, 0x21, 0x00


	//----- nvinfo : EIATTR_SPARSE_MMA_MASK
	.align		4
.L_63:
        /*0098*/ 	.byte	0x03, 0x50
        /*009a*/ 	.short	0x0000


	//----- nvinfo : EIATTR_MAXREG_COUNT
	.align		4
        /*009c*/ 	.byte	0x03, 0x1b
        /*009e*/ 	.short	0x00ff


	//----- nvinfo : EIATTR_NUM_BARRIERS
	.align		4
        /*00a0*/ 	.byte	0x02, 0x4c
        /*00a2*/ 	.byte	0x01
	.zero		1


	//----- nvinfo : EIATTR_MERCURY_ISA_VERSION
	.align		4
        /*00a4*/ 	.byte	0x03, 0x5f
        /*00a6*/ 	.short	0x0101


	//----- nvinfo : EIATTR_VRC_CTA_INIT_COUNT
	.align		4
        /*00a8*/ 	.byte	0x02, 0x4a
	.zero		1
	.zero		1


	//----- nvinfo : EIATTR_EXIT_INSTR_OFFSETS
	.align		4
        /*00ac*/ 	.byte	0x04, 0x1c
        /*00ae*/ 	.short	(.L_65 - .L_64)


	//   ....[0]....
.L_64:
        /*00b0*/ 	.word	0x00000170


	//   ....[1]....
        /*00b4*/ 	.word	0x00000290


	//----- nvinfo : EIATTR_CBANK_PARAM_SIZE
	.align		4
.L_65:
        /*00b8*/ 	.byte	0x03, 0x19
        /*00ba*/ 	.short	0x0030


	//----- nvinfo : EIATTR_PARAM_CBANK
	.align		4
        /*00bc*/ 	.byte	0x04, 0x0a
        /*00be*/ 	.short	(.L_67 - .L_66)
	.align		4
.L_66:
        /*00c0*/ 	.word	index@(.nv.constant0._Z28dequant_fp8_blockwise_kernelI6__halfEvPK13__nv_fp8_e4m3PKfPT_iiiiii)
        /*00c4*/ 	.short	0x0380
        /*00c6*/ 	.short	0x0030


	//----- nvinfo : EIATTR_SW_WAR
	.align		4
.L_67:
        /*00c8*/ 	.byte	0x04, 0x36
        /*00ca*/ 	.short	(.L_69 - .L_68)
.L_68:
        /*00cc*/ 	.word	0x00000008
.L_69:


//--------------------- .nv.info._Z28dequant_fp8_blockwise_kernelIfEvPK13__nv_fp8_e4m3PKfPT_iiiiii --------------------------
	.section	.nv.info._Z28dequant_fp8_blockwise_kernelIfEvPK13__nv_fp8_e4m3PKfPT_iiiiii,"",@"SHT_CUDA_INFO"
	.sectionflags	@""
	.align	4


	//----- nvinfo : EIATTR_CUDA_API_VERSION
	.align		4
        /*0000*/ 	.byte	0x04, 0x37
        /*0002*/ 	.short	(.L_71 - .L_70)
.L_70:
        /*0004*/ 	.word	0x00000082


	//----- nvinfo : EIATTR_KPARAM_INFO
	.align		4
.L_71:
        /*0008*/ 	.byte	0x04, 0x17
        /*000a*/ 	.short	(.L_73 - .L_72)
.L_72:
        /*000c*/ 	.word	0x00000000
        /*0010*/ 	.short	0x0008
        /*0012*/ 	.short	0x002c
        /*0014*/ 	.byte	0x00, 0xf0, 0x11, 0x00


	//----- nvinfo : EIATTR_KPARAM_INFO
	.align		4
.L_73:
        /*0018*/ 	.byte	0x04, 0x17
        /*001a*/ 	.short	(.L_75 - .L_74)
.L_74:
        /*001c*/ 	.word	0x00000000
        /*0020*/ 	.short	0x0007
        /*0022*/ 	.short	0x0028
        /*0024*/ 	.byte	0x00, 0xf0, 0x11, 0x00


	//----- nvinfo : EIATTR_KPARAM_INFO
	.align		4
.L_75:
        /*0028*/ 	.byte	0x04, 0x17
        /*002a*/ 	.short	(.L_77 - .L_76)
.L_76:
        /*002c*/ 	.word	0x00000000
        /*0030*/ 	.short	0x0006
        /*0032*/ 	.short	0x0024
        /*0034*/ 	.byte	0x00, 0xf0, 0x11, 0x00


	//----- nvinfo : EIATTR_KPARAM_INFO
	.align		4
.L_77:
        /*0038*/ 	.byte	0x04, 0x17
        /*003a*/ 	.short	(.L_79 - .L_78)
.L_78:
        /*003c*/ 	.word	0x00000000
        /*0040*/ 	.short	0x0005
        /*0042*/ 	.short	0x0020
        /*0044*/ 	.byte	0x00, 0xf0, 0x11, 0x00


	//----- nvinfo : EIATTR_KPARAM_INFO
	.align		4
.L_79:
        /*0048*/ 	.byte	0x04, 0x17
        /*004a*/ 	.short	(.L_81 - .L_80)
.L_80:
        /*004c*/ 	.word	0x00000000
        /*0050*/ 	.short	0x0004
        /*0052*/ 	.short	0x001c
        /*0054*/ 	.byte	0x00, 0xf0, 0x11, 0x00


	//----- nvinfo : EIATTR_KPARAM_INFO
	.align		4
.L_81:
        /*0058*/ 	.byte	0x04, 0x17
        /*005a*/ 	.short	(.L_83 - .L_82)
.L_82:
        /*005c*/ 	.word	0x00000000
        /*0060*/ 	.short	0x0003
        /*0062*/ 	.short	0x0018
        /*0064*/ 	.byte	0x00, 0xf0, 0x11, 0x00


	//----- nvinfo : EIATTR_KPARAM_INFO
	.align		4
.L_83:
        /*0068*/ 	.byte	0x04, 0x17
        /*006a*/ 	.short	(.L_85 - .L_84)
.L_84:
        /*006c*/ 	.word	0x00000000
        /*0070*/ 	.short	0x0002
        /*0072*/ 	.short	0x0010
        /*0074*/ 	.byte	0x00, 0xf5, 0x21, 0x00


	//----- nvinfo : EIATTR_KPARAM_INFO
	.align		4
.L_85:
        /*0078*/ 	.byte	0x04, 0x17
        /*007a*/ 	.short	(.L_87 - .L_86)
.L_86:
        /*007c*/ 	.word	0x00000000
        /*0080*/ 	.short	0x0001
        /*0082*/ 	.short	0x0008
        /*0084*/ 	.byte	0x00, 0xf5, 0x21, 0x00


	//----- nvinfo : EIATTR_KPARAM_INFO
	.align		4
.L_87:
        /*0088*/ 	.byte	0x04, 0x17
        /*008a*/ 	.short	(.L_89 - .L_88)
.L_88:
        /*008c*/ 	.word	0x00000000
        /*0090*/ 	.short	0x0000
        /*0092*/ 	.short	0x0000
        /*0094*/ 	.byte	0x00, 0xf5, 0x21, 0x00


	//----- nvinfo : EIATTR_SPARSE_MMA_MASK
	.align		4
.L_89:
        /*0098*/ 	.byte	0x03, 0x50
        /*009a*/ 	.short	0x0000


	//----- nvinfo : EIATTR_MAXREG_COUNT
	.align		4
        /*009c*/ 	.byte	0x03, 0x1b
        /*009e*/ 	.short	0x00ff


	//----- nvinfo : EIATTR_NUM_BARRIERS
	.align		4
        /*00a0*/ 	.byte	0x02, 0x4c
        /*00a2*/ 	.byte	0x01
	.zero		1


	//----- nvinfo : EIATTR_MERCURY_ISA_VERSION
	.align		4
        /*00a4*/ 	.byte	0x03, 0x5f
        /*00a6*/ 	.short	0x0101


	//----- nvinfo : EIATTR_VRC_CTA_INIT_COUNT
	.align		4
        /*00a8*/ 	.byte	0x02, 0x4a
	.zero		1
	.zero		1


	//----- nvinfo : EIATTR_EXIT_INSTR_OFFSETS
	.align		4
        /*00ac*/ 	.byte	0x04, 0x1c
        /*00ae*/ 	.short	(.L_91 - .L_90)


	//   ....[0]....
.L_90:
        /*00b0*/ 	.word	0x00000170


	//   ....[1]....
        /*00b4*/ 	.word	0x00000280


	//----- nvinfo : EIATTR_CBANK_PARAM_SIZE
	.align		4
.L_91:
        /*00b8*/ 	.byte	0x03, 0x19
        /*00ba*/ 	.short	0x0030


	//----- nvinfo : EIATTR_PARAM_CBANK
	.align		4
        /*00bc*/ 	.byte	0x04, 0x0a
        /*00be*/ 	.short	(.L_93 - .L_92)
	.align		4
.L_92:
        /*00c0*/ 	.word	index@(.nv.constant0._Z28dequant_fp8_blockwise_kernelIfEvPK13__nv_fp8_e4m3PKfPT_iiiiii)
        /*00c4*/ 	.short	0x0380
        /*00c6*/ 	.short	0x0030


	//----- nvinfo : EIATTR_SW_WAR
	.align		4
.L_93:
        /*00c8*/ 	.byte	0x04, 0x36
        /*00ca*/ 	.short	(.L_95 - .L_94)
.L_94:
        /*00cc*/ 	.word	0x00000008
.L_95:


//--------------------- .nv.callgraph             --------------------------
	.section	.nv.callgraph,"",@"SHT_CUDA_CALLGRAPH"
	.align	4
	.sectionentsize	8
	.align		4
        /*0000*/ 	.word	0x00000000
	.align		4
        /*0004*/ 	.word	0xffffffff
	.align		4
        /*0008*/ 	.word	0x00000000
	.align		4
        /*000c*/ 	.word	0xfffffffe
	.align		4
        /*0010*/ 	.word	0x00000000
	.align		4
        /*0014*/ 	.word	0xfffffffd
	.align		4
        /*0018*/ 	.word	0x00000000
	.align		4
        /*001c*/ 	.word	0xfffffffc


//--------------------- .text._Z28dequant_fp8_blockwise_kernelI13__nv_bfloat16EvPK13__nv_fp8_e4m3PKfPT_iiiiii --------------------------
	.section	.text._Z28dequant_fp8_blockwise_kernelI13__nv_bfloat16EvPK13__nv_fp8_e4m3PKfPT_iiiiii,"ax",@progbits
	.align	128
        .global         _Z28dequant_fp8_blockwise_kernelI13__nv_bfloat16EvPK13__nv_fp8_e4m3PKfPT_iiiiii
        .type           _Z28dequant_fp8_blockwise_kernelI13__nv_bfloat16EvPK13__nv_fp8_e4m3PKfPT_iiiiii,@function
        .size           _Z28dequant_fp8_blockwise_kernelI13__nv_bfloat16EvPK13__nv_fp8_e4m3PKfPT_iiiiii,(.L_x_3 - _Z28dequant_fp8_blockwise_kernelI13__nv_bfloat16EvPK13__nv_fp8_e4m3PKfPT_iiiiii)
        .other          _Z28dequant_fp8_blockwise_kernelI13__nv_bfloat16EvPK13__nv_fp8_e4m3PKfPT_iiiiii,@"STO_CUDA_ENTRY STV_DEFAULT"
_Z28dequant_fp8_blockwise_kernelI13__nv_bfloat16EvPK13__nv_fp8_e4m3PKfPT_iiiiii:
.text._Z28dequant_fp8_blockwise_kernelI13__nv_bfloat16EvPK13__nv_fp8_e4m3PKfPT_iiiiii:
[----:B------:R-:W-:Y:S01]  /*0000*/  LDC R1, c[0x0][0x37c] ;  /* 0x0000df00ff017b82 */ /* 0x000fe20000000800 */
[----:B------:R-:W0:Y:S07]  /*0010*/  S2R R9, SR_TID.Y ;  /* 0x0000000000097919 */ /* 0x000e2e0000002200 */
[----:B------:R-:W1:Y:S01]  /*0020*/  S2UR UR4, SR_CTAID.Y ;  /* 0x00000000000479c3 */ /* 0x000e620000002600 */
[----:B------:R-:W2:Y:S01]  /*0030*/  LDCU.64 UR6, c[0x0][0x358] ;  /* 0x00006b00ff0677ac */ /* 0x000ea20008000a00 */
[----:B------:R-:W0:Y:S01]  /*0040*/  S2R R4, SR_TID.X ;  /* 0x0000000000047919 */ /* 0x000e220000002100 */
[----:B------:R-:W3:Y:S01]  /*0050*/  LDCU.64 UR8, c[0x0][0x398] ;  /* 0x00007300ff0877ac */ /* 0x000ee20008000a00 */
[----:B------:R-:W1:Y:S04]  /*0060*/  S2R R0, SR_CTAID.X ;  /* 0x0000000000007919 */ /* 0x000e680000002500 */
[----:B------:R-:W4:Y:S01]  /*0070*/  LDC.64 R10, c[0x0][0x3a8] ;  /* 0x0000ea00ff0a7b82 */ /* 0x000f220000000a00 */
[----:B0-----:R-:W-:-:S13]  /*0080*/  LOP3.LUT P1, RZ, R4, R9, RZ, 0xfc, !PT ;  /* 0x0000000904ff7212 */ /* 0x001fda000782fcff */
[----:B------:R-:W1:Y:S08]  /*0090*/  @!P1 LDC R5, c[0x0][0x3a4] ;  /* 0x0000e900ff059b82 */ /* 0x000e700000000800 */
[----:B------:R-:W0:Y:S01]  /*00a0*/  @!P1 LDC.64 R2, c[0x0][0x388] ;  /* 0x0000e200ff029b82 */ /* 0x000e220000000a00 */
[----:B-1----:R-:W-:-:S04]  /*00b0*/  @!P1 IMAD R5, R5, UR4, R0 ;  /* 0x0000000405059c24 */ /* 0x002fc8000f8e0200 */
[----:B0-----:R-:W-:-:S06]  /*00c0*/  @!P1 IMAD.WIDE R2, R5, 0x4, R2 ;  /* 0x0000000405029825 */ /* 0x001fcc00078e0202 */
[----:B--2---:R-:W2:Y:S01]  /*00d0*/  @!P1 LDG.E.CONSTANT R2, desc[UR6][R2.64] ;  /* 0x0000000602029981 */ /* 0x004ea2000c1e9900 */
[----:B----4-:R-:W-:Y:S01]  /*00e0*/  IMAD R5, R0, R11, R4 ;  /* 0x0000000b00057224 */ /* 0x010fe200078e0204 */
[----:B------:R-:W-:Y:S01]  /*00f0*/  @!P1 MOV R4, 0x400 ;  /* 0x0000040000049802 */ /* 0x000fe20000000f00 */
[----:B------:R-:W-:Y:S01]  /*0100*/  IMAD R0, R10, UR4, R9 ;  /* 0x000000040a007c24 */ /* 0x000fe2000f8e0209 */
[----:B------:R-:W0:Y:S02]  /*0110*/  @!P1 S2R R7, SR_CgaCtaId ;  /* 0x0000000000079919 */ /* 0x000e240000008800 */
[----:B---3--:R-:W-:-:S04]  /*0120*/  ISETP.GE.AND P0, PT, R5, UR9, PT ;  /* 0x0000000905007c0c */ /* 0x008fc8000bf06270 */
[----:B------:R-:W-:Y:S02]  /*0130*/  ISETP.GE.OR P0, PT, R0, UR8, P0 ;  /* 0x0000000800007c0c */ /* 0x000fe40008706670 */
[----:B0-----:R-:W-:-:S05]  /*0140*/  @!P1 LEA R7, R7, R4, 0x18 ;  /* 0x0000000407079211 */ /* 0x001fca00078ec0ff */
[----:B--2---:R0:W-:Y:S01]  /*0150*/  @!P1 STS [R7], R2 ;  /* 0x0000000207009388 */ /* 0x0041e20000000800 */
[----:B------:R-:W-:Y:S06]  /*0160*/  BAR.SYNC.DEFER_BLOCKING 0x0 ;  /* 0x0000000000007b1d */ /* 0x000fec0000010000 */
[----:B------:R-:W-:Y:S05]  /*0170*/  @P0 EXIT ;  /* 0x000000000000094d */ /* 0x000fea0003800000 */
[----:B------:R-:W1:Y:S01]  /*0180*/  LDCU UR4, c[0x0][0x3a0] ;  /* 0x00007400ff0477ac */ /* 0x000e620008000800 */
[----:B------:R-:W2:Y:S01]  /*0190*/  LDCU.64 UR8, c[0x0][0x380] ;  /* 0x00007000ff0877ac */ /* 0x000ea20008000a00 */
[----:B------:R-:W3:Y:S08]  /*01a0*/  S2UR UR5, SR_CgaCtaId ;  /* 0x00000000000579c3 */ /* 0x000ef00000008800 */
[----:B0-----:R-:W0:Y:S01]  /*01b0*/  LDC.64 R2, c[0x0][0x390] ;  /* 0x0000e400ff027b82 */ /* 0x001e220000000a00 */
[----:B-1----:R-:W-:-:S05]  /*01c0*/  IMAD R7, R0, UR4, R5 ;  /* 0x0000000400077c24 */ /* 0x002fca000f8e0205 */
[----:B--2---:R-:W-:-:S04]  /*01d0*/  IADD3 R4, P0, PT, R7, UR8, RZ ;  /* 0x0000000807047c10 */ /* 0x004fc8000ff1e0ff */
[----:B------:R-:W-:-:S05]  /*01e0*/  LEA.HI.X.SX32 R5, R7, UR9, 0x1, P0 ;  /* 0x0000000907057c11 */ /* 0x000fca00080f0eff */
[----:B------:R-:W2:Y:S01]  /*01f0*/  LDG.E.U8.CONSTANT R4, desc[UR6][R4.64] ;  /* 0x0000000604047981 */ /* 0x000ea2000c1e9100 */
[----:B------:R-:W-:Y:S02]  /*0200*/  UMOV UR4, 0x400 ;  /* 0x0000040000047882 */ /* 0x000fe40000000000 */
[----:B---3--:R-:W-:Y:S01]  /*0210*/  ULEA UR4, UR5, UR4, 0x18 ;  /* 0x0000000405047291 */ /* 0x008fe2000f8ec0ff */
[----:B0-----:R-:W-:-:S08]  /*0220*/  IMAD.WIDE R2, R7, 0x2, R2 ;  /* 0x0000000207027825 */ /* 0x001fd000078e0202 */
[----:B------:R-:W0:Y:S01]  /*0230*/  LDS R9, [UR4] ;  /* 0x00000004ff097984 */ /* 0x000e220008000800 */
[----:B--2---:R-:W-:-:S05]  /*0240*/  F2FP.F16.E4M3.UNPACK_B R0, R4 ;  /* 0x00000004ff00723e */ /* 0x004fca00020006ff */
[----:B------:R-:W-:-:S05]  /*0250*/  HADD2.F32 R0, -RZ, R0.H0_H0 ;  /* 0x20000000ff007230 */ /* 0x000fca0000004100 */
[----:B0-----:R-:W-:-:S05]  /*0260*/  FMUL R0, R0, R9 ;  /* 0x0000000900007220 */ /* 0x001fca0000400000 */
[----:B------:R-:W-:-:S05]  /*0270*/  F2FP.BF16.F32.PACK_AB R0, RZ, R0 ;  /* 0x00000000ff00723e */ /* 0x000fca00000010ff */
[----:B------:R-:W-:Y:S01]  /*0280*/  STG.E.U16 desc[UR6][R2.64], R0 ;  /* 0x0000000002007986 */ /* 0x000fe2000c101506 */
[----:B------:R-:W-:Y:S05]  /*0290*/  EXIT ;  /* 0x000000000000794d */ /* 0x000fea0003800000 */
.L_x_0:
[----:B------:R-:W-:-:S00]  /*02a0*/  BRA `(.L_x_0) ;  /* 0xfffffffc00fc7947 */ /* 0x000fc0000383ffff */
[----:B------:R-:W-:-:S00]  /*02b0*/  NOP ;  /* 0x0000000000007918 */ /* 0x000fc00000000000 */
        /* <DEDUP_REMOVED lines=12> */
.L_x_3:


//--------------------- .text._Z28dequant_fp8_blockwise_kernelI6__halfEvPK13__nv_fp8_e4m3PKfPT_iiiiii --------------------------
	.section	.text._Z28dequant_fp8_blockwise_kernelI6__halfEvPK13__nv_fp8_e4m3PKfPT_iiiiii,"ax",@progbits
	.align	128
        .global         _Z28dequant_fp8_blockwise_kernelI6__halfEvPK13__nv_fp8_e4m3PKfPT_iiiiii
        .type           _Z28dequant_fp8_blockwise_kernelI6__halfEvPK13__nv_fp8_e4m3PKfPT_iiiiii,@function
        .size           _Z28dequant_fp8_blockwise_kernelI6__halfEvPK13__nv_fp8_e4m3PKfPT_iiiiii,(.L_x_4 - _Z28dequant_fp8_blockwise_kernelI6__halfEvPK13__nv_fp8_e4m3PKfPT_iiiiii)
        .other          _Z28dequant_fp8_blockwise_kernelI6__halfEvPK13__nv_fp8_e4m3PKfPT_iiiiii,@"STO_CUDA_ENTRY STV_DEFAULT"
_Z28dequant_fp8_blockwise_kernelI6__halfEvPK13__nv_fp8_e4m3PKfPT_iiiiii:
.text._Z28dequant_fp8_blockwise_kernelI6__halfEvPK13__nv_fp8_e4m3PKfPT_iiiiii:
        /* <DEDUP_REMOVED lines=39> */
[----:B------:R-:W-:-:S05]  /*0270*/  F2FP.F16.F32.PACK_AB R0, RZ, R0 ;  /* 0x00000000ff00723e */ /* 0x000fca00000000ff */
[----:B------:R-:W-:Y:S01]  /*0280*/  STG.E.U16 desc[UR6][R2.64], R0 ;  /* 0x0000000002007986 */ /* 0x000fe2000c101506 */
[----:B------:R-:W-:Y:S05]  /*0290*/  EXIT ;  /* 0x000000000000794d */ /* 0x000fea0003800000 */
.L_x_1:
        /* <DEDUP_REMOVED lines=14> */
.L_x_4:


//--------------------- .text._Z28dequant_fp8_blockwise_kernelIfEvPK13__nv_fp8_e4m3PKfPT_iiiiii --------------------------
	.section	.text._Z28dequant_fp8_blockwise_kernelIfEvPK13__nv_fp8_e4m3PKfPT_iiiiii,"ax",@progbits
	.align	128
        .global         _Z28dequant_fp8_blockwise_kernelIfEvPK13__nv_fp8_e4m3PKfPT_iiiiii
        .type           _Z28dequant_fp8_blockwise_kernelIfEvPK13__nv_fp8_e4m3PKfPT_iiiiii,@function
        .size           _Z28dequant_fp8_blockwise_kernelIfEvPK13__nv_fp8_e4m3PKfPT_iiiiii,(.L_x_5 - _Z28dequant_fp8_blockwise_kernelIfEvPK13__nv_fp8_e4m3PKfPT_iiiiii)
        .other          _Z28dequant_fp8_blockwise_kernelIfEvPK13__nv_fp8_e4m3PKfPT_iiiiii,@"STO_CUDA_ENTRY STV_DEFAULT"
_Z28dequant_fp8_blockwise_kernelIfEvPK13__nv_fp8_e4m3PKfPT_iiiiii:
.text._Z28dequant_fp8_blockwise_kernelIfEvPK13__nv_fp8_e4m3PKfPT_iiiiii:
        /* <DEDUP_REMOVED lines=39> */
[----:B------:R-:W-:Y:S01]  /*0270*/  STG.E desc[UR6][R2.64], R9 ;  /* 0x0000000902007986 */ /* 0x000fe2000c101906 */
[----:B------:R-:W-:Y:S05]  /*0280*/  EXIT ;  /* 0x000000000000794d */ /* 0x000fea0003800000 */
.L_x_2:
        /* <DEDUP_REMOVED lines=15> */
.L_x_5:


//--------------------- .nv.shared._Z28dequant_fp8_blockwise_kernelI13__nv_bfloat16EvPK13__nv_fp8_e4m3PKfPT_iiiiii --------------------------
	.section	.nv.shared._Z28dequant_fp8_blockwise_kernelI13__nv_bfloat16EvPK13__nv_fp8_e4m3PKfPT_iiiiii,"aw",@nobits
	.sectionflags	@""
	.align	4
.nv.shared._Z28dequant_fp8_blockwise_kernelI13__nv_bfloat16EvPK13__nv_fp8_e4m3PKfPT_iiiiii:
	.zero		1028


//--------------------- .nv.shared.reserved.0     --------------------------
	.section	.nv.shared.reserved.0,"aw",@nobits
	.weak		__nv_reservedSMEM_offset_0_alias
	.size		__nv_reservedSMEM_offset_0_alias, 0, 64
	.other		__nv_reservedSMEM_offset_0_alias,@"STO_CUDA_RESERVED_SHARED STV_DEFAULT"
__nv_reservedSMEM_offset_0_alias:
	.zero		0
	.zero		64


//--------------------- .nv.shared._Z28dequant_fp8_blockwise_kernelI6__halfEvPK13__nv_fp8_e4m3PKfPT_iiiiii --------------------------
	.section	.nv.shared._Z28dequant_fp8_blockwise_kernelI6__halfEvPK13__nv_fp8_e4m3PKfPT_iiiiii,"aw",@nobits
	.sectionflags	@""
	.align	4
.nv.shared._Z28dequant_fp8_blockwise_kernelI6__halfEvPK13__nv_fp8_e4m3PKfPT_iiiiii:
	.zero		1028


//--------------------- .nv.shared._Z28dequant_fp8_blockwise_kernelIfEvPK13__nv_fp8_e4m3PKfPT_iiiiii --------------------------
	.section	.nv.shared._Z28dequant_fp8_blockwise_kernelIfEvPK13__nv_fp8_e4m3PKfPT_iiiiii,"aw",@nobits
	.sectionflags	@""
	.align	4
.nv.shared._Z28dequant_fp8_blockwise_kernelIfEvPK13__nv_fp8_e4m3PKfPT_iiiiii:
	.zero		1028


//--------------------- .nv.constant0._Z28dequant_fp8_blockwise_kernelI13__nv_bfloat16EvPK13__nv_fp8_e4m3PKfPT_iiiiii --------------------------
	.section	.nv.constant0._Z28dequant_fp8_blockwise_kernelI13__nv_bfloat16EvPK13__nv_fp8_e4m3PKfPT_iiiiii,"a",@progbits
	.sectionflags	@""
	.align	4
.nv.constant0._Z28dequant_fp8_blockwise_kernelI13__nv_bfloat16EvPK13__nv_fp8_e4m3PKfPT_iiiiii:
	.zero		944


//--------------------- .nv.constant0._Z28dequant_fp8_blockwise_kernelI6__halfEvPK13__nv_fp8_e4m3PKfPT_iiiiii --------------------------
	.section	.nv.constant0._Z28dequant_fp8_blockwise_kernelI6__halfEvPK13__nv_fp8_e4m3PKfPT_iiiiii,"a",@progbits
	.sectionflags	@""
	.align	4
.nv.constant0._Z28dequant_fp8_blockwise_kernelI6__halfEvPK13__nv_fp8_e4m3PKfPT_iiiiii:
	.zero		944


//--------------------- .nv.constant0._Z28dequant_fp8_blockwise_kernelIfEvPK13__nv_fp8_e4m3PKfPT_iiiiii --------------------------
	.section	.nv.constant0._Z28dequant_fp8_blockwise_kernelIfEvPK13__nv_fp8_e4m3PKfPT_iiiiii,"a",@progbits
	.sectionflags	@""
	.align	4
.nv.constant0._Z28dequant_fp8_blockwise_kernelIfEvPK13__nv_fp8_e4m3PKfPT_iiiiii:
	.zero		944


//--------------------- SYMBOLS --------------------------

	.type		.nv.reservedSmem.offset0,@object
	.size		.nv.reservedSmem.offset0,0x4
	.type		.nv.reservedSmem.cap,@object
	.size		.nv.reservedSmem.cap,0x4
